//
// Generated by NVIDIA NVVM Compiler
//
// Compiler Build ID: CL-36424714
// Cuda compilation tools, release 13.0, V13.0.88
// Based on NVVM 20.0.0
//

.version 9.0
.target sm_100
.address_size 64

	// .globl	_Z7reduce0PiS_
.extern .func  (.param .b32 func_retval0) vprintf
(
	.param .b64 vprintf_param_0,
	.param .b64 vprintf_param_1
)
;
// _ZZ7reduce0PiS_E7my_part has been demoted
// _ZZ7reduce1PiS_E7my_part has been demoted
.global .align 1 .b8 $str[19] = {37, 100, 44, 32, 37, 100, 32, 119, 114, 105, 116, 105, 110, 103, 32, 37, 100, 10};

.visible .entry _Z7reduce0PiS_(
	.param .u64 .ptr .align 1 _Z7reduce0PiS__param_0,
	.param .u64 .ptr .align 1 _Z7reduce0PiS__param_1
)
{
	.local .align 8 .b8 	__local_depot0[16];
	.reg .b64 	%SP;
	.reg .b64 	%SPL;
	.reg .pred 	%p<5>;
	.reg .b32 	%r<25>;
	.reg .b64 	%rd<13>;
	// demoted variable
	.shared .align 4 .b8 _ZZ7reduce0PiS_E7my_part[256];
	mov.u64 	%SPL, __local_depot0;
	cvta.local.u64 	%SP, %SPL;
	ld.param.u64 	%rd2, [_Z7reduce0PiS__param_0];
	ld.param.u64 	%rd1, [_Z7reduce0PiS__param_1];
	cvta.to.global.u64 	%rd3, %rd2;
	mov.u32 	%r1, %ctaid.x;
	mov.u32 	%r2, %tid.x;
	mov.u32 	%r3, %ntid.x;
	mad.lo.s32 	%r8, %r1, %r3, %r2;
	mul.wide.u32 	%rd4, %r8, 4;
	add.s64 	%rd5, %rd3, %rd4;
	ld.global.u32 	%r9, [%rd5];
	shl.b32 	%r10, %r2, 2;
	mov.u32 	%r11, _ZZ7reduce0PiS_E7my_part;
	add.s32 	%r4, %r11, %r10;
	st.shared.u32 	[%r4], %r9;
	bar.sync 	0;
	setp.lt.u32 	%p1, %r3, 2;
	@%p1 bra 	$L__BB0_5;
	shr.u32 	%r5, %r3, 1;
	mov.b32 	%r24, 1;
$L__BB0_2:
	shl.b32 	%r7, %r24, 1;
	add.s32 	%r13, %r7, -1;
	and.b32  	%r14, %r13, %r2;
	setp.ne.s32 	%p2, %r14, 0;
	@%p2 bra 	$L__BB0_4;
	shl.b32 	%r15, %r24, 2;
	add.s32 	%r16, %r4, %r15;
	ld.shared.u32 	%r17, [%r16];
	ld.shared.u32 	%r18, [%r4];
	add.s32 	%r19, %r18, %r17;
	st.shared.u32 	[%r4], %r19;
$L__BB0_4:
	bar.sync 	0;
	setp.le.u32 	%p3, %r7, %r5;
	mov.u32 	%r24, %r7;
	@%p3 bra 	$L__BB0_2;
$L__BB0_5:
	setp.ne.s32 	%p4, %r2, 0;
	@%p4 bra 	$L__BB0_7;
	add.u64 	%rd6, %SP, 0;
	add.u64 	%rd7, %SPL, 0;
	ld.shared.u32 	%r20, [_ZZ7reduce0PiS_E7my_part];
	cvta.to.global.u64 	%rd8, %rd1;
	mul.wide.u32 	%rd9, %r1, 4;
	add.s64 	%rd10, %rd8, %rd9;
	st.global.u32 	[%rd10], %r20;
	mov.b32 	%r21, 0;
	st.local.v2.u32 	[%rd7], {%r1, %r21};
	st.local.u32 	[%rd7+8], %r20;
	mov.u64 	%rd11, $str;
	cvta.global.u64 	%rd12, %rd11;
	{ // callseq 0, 0
	.param .b64 param0;
	st.param.b64 	[param0], %rd12;
	.param .b64 param1;
	st.param.b64 	[param1], %rd6;
	.param .b32 retval0;
	call.uni (retval0), 
	vprintf, 
	(
	param0, 
	param1
	);
	ld.param.b32 	%r22, [retval0];
	} // callseq 0
$L__BB0_7:
	ret;

}
	// .globl	_Z7reduce1PiS_
.visible .entry _Z7reduce1PiS_(
	.param .u64 .ptr .align 1 _Z7reduce1PiS__param_0,
	.param .u64 .ptr .align 1 _Z7reduce1PiS__param_1
)
{
	.local .align 8 .b8 	__local_depot1[16];
	.reg .b64 	%SP;
	.reg .b64 	%SPL;
	.reg .pred 	%p<5>;
	.reg .b32 	%r<25>;
	.reg .b64 	%rd<13>;
	// demoted variable
	.shared .align 4 .b8 _ZZ7reduce1PiS_E7my_part[256];
	mov.u64 	%SPL, __local_depot1;
	cvta.local.u64 	%SP, %SPL;
	ld.param.u64 	%rd2, [_Z7reduce1PiS__param_0];
	ld.param.u64 	%rd1, [_Z7reduce1PiS__param_1];
	cvta.to.global.u64 	%rd3, %rd2;
	mov.u32 	%r1, %ctaid.x;
	mov.u32 	%r2, %tid.x;
	mov.u32 	%r3, %ntid.x;
	mad.lo.s32 	%r8, %r1, %r3, %r2;
	mul.wide.u32 	%rd4, %r8, 4;
	add.s64 	%rd5, %rd3, %rd4;
	ld.global.u32 	%r9, [%rd5];
	shl.b32 	%r10, %r2, 2;
	mov.u32 	%r11, _ZZ7reduce1PiS_E7my_part;
	add.s32 	%r4, %r11, %r10;
	st.shared.u32 	[%r4], %r9;
	bar.sync 	0;
	setp.lt.u32 	%p1, %r3, 2;
	@%p1 bra 	$L__BB1_5;
	shr.u32 	%r5, %r3, 1;
	mov.b32 	%r24, 1;
$L__BB1_2:
	shl.b32 	%r7, %r24, 1;
	add.s32 	%r13, %r7, -1;
	and.b32  	%r14, %r13, %r2;
	setp.ne.s32 	%p2, %r14, 0;
	@%p2 bra 	$L__BB1_4;
	shl.b32 	%r15, %r24, 2;
	add.s32 	%r16, %r4, %r15;
	ld.shared.u32 	%r17, [%r16];
	ld.shared.u32 	%r18, [%r4];
	add.s32 	%r19, %r18, %r17;
	st.shared.u32 	[%r4], %r19;
$L__BB1_4:
	bar.sync 	0;
	setp.le.u32 	%p3, %r7, %r5;
	mov.u32 	%r24, %r7;
	@%p3 bra 	$L__BB1_2;
$L__BB1_5:
	setp.ne.s32 	%p4, %r2, 0;
	@%p4 bra 	$L__BB1_7;
	add.u64 	%rd6, %SP, 0;
	add.u64 	%rd7, %SPL, 0;
	ld.shared.u32 	%r20, [_ZZ7reduce1PiS_E7my_part];
	cvta.to.global.u64 	%rd8, %rd1;
	mul.wide.u32 	%rd9, %r1, 4;
	add.s64 	%rd10, %rd8, %rd9;
	st.global.u32 	[%rd10], %r20;
	mov.b32 	%r21, 0;
	st.local.v2.u32 	[%rd7], {%r1, %r21};
	st.local.u32 	[%rd7+8], %r20;
	mov.u64 	%rd11, $str;
	cvta.global.u64 	%rd12, %rd11;
	{ // callseq 1, 0
	.param .b64 param0;
	st.param.b64 	[param0], %rd12;
	.param .b64 param1;
	st.param.b64 	[param1], %rd6;
	.param .b32 retval0;
	call.uni (retval0), 
	vprintf, 
	(
	param0, 
	param1
	);
	ld.param.b32 	%r22, [retval0];
	} // callseq 1
$L__BB1_7:
	ret;

}


// ===== COMPILED SASS (sm_100) =====

	.target	sm_100

	.elftype	@"ET_EXEC"


//--------------------- .note.nv.tkinfo           --------------------------
	.section	.note.nv.tkinfo,"",@"SHT_NOTE"
	.sectionflags	@"SHF_NOTE_NV_TKINFO"
	.tkinfo
        /*0018*/ 	.word	0x00000002
        /*0030*/ 	.string	""
        /*0030*/ 	.string	"ptxas"
        /*0030*/ 	.string	"Cuda compilation tools, release 13.0, V13.0.88"
        /*0030*/ 	.string	"Build cuda_13.0.r13.0/compiler.36424714_0"
        /*0030*/ 	.string	"-arch sm_100 -m 64 "



//--------------------- .note.nv.cuinfo           --------------------------
	.section	.note.nv.cuinfo,"",@"SHT_NOTE"
	.sectionflags	@"SHF_NOTE_NV_CUINFO"
        /*0018*/ 	.short	0x0002
        /*001a*/ 	.short	0x0064
        /*001c*/ 	.short	0x0082
	.zero		2


//--------------------- .nv.info                  --------------------------
	.section	.nv.info,"",@"SHT_CUDA_INFO"
	.align	4


	//----- nvinfo : EIATTR_REGCOUNT
	.align		4
        /*0000*/ 	.byte	0x04, 0x2f
        /*0002*/ 	.short	(.L_2 - .L_1)
	.align		4
.L_1:
        /*0004*/ 	.word	index@(_Z7reduce0PiS_)
        /*0008*/ 	.word	0x00000018


	//----- nvinfo : EIATTR_FRAME_SIZE
	.align		4
.L_2:
        /*000c*/ 	.byte	0x04, 0x11
        /*000e*/ 	.short	(.L_4 - .L_3)
	.align		4
.L_3:
        /*0010*/ 	.word	index@(_Z7reduce0PiS_)
        /*0014*/ 	.word	0x00000010


	//----- nvinfo : EIATTR_REGCOUNT
	.align		4
.L_4:
        /*0018*/ 	.byte	0x04, 0x2f
        /*001a*/ 	.short	(.L_6 - .L_5)
	.align		4
.L_5:
        /*001c*/ 	.word	index@(_Z7reduce1PiS_)
        /*0020*/ 	.word	0x00000018


	//----- nvinfo : EIATTR_FRAME_SIZE
	.align		4
.L_6:
        /*0024*/ 	.byte	0x04, 0x11
        /*0026*/ 	.short	(.L_8 - .L_7)
	.align		4
.L_7:
        /*0028*/ 	.word	index@(_Z7reduce1PiS_)
        /*002c*/ 	.word	0x00000010


	//----- nvinfo : EIATTR_MIN_STACK_SIZE
	.align		4
.L_8:
        /*0030*/ 	.byte	0x04, 0x12
        /*0032*/ 	.short	(.L_10 - .L_9)
	.align		4
.L_9:
        /*0034*/ 	.word	index@(_Z7reduce1PiS_)
        /*0038*/ 	.word	0x00000010


	//----- nvinfo : EIATTR_MIN_STACK_SIZE
	.align		4
.L_10:
        /*003c*/ 	.byte	0x04, 0x12
        /*003e*/ 	.short	(.L_12 - .L_11)
	.align		4
.L_11:
        /*0040*/ 	.word	index@(_Z7reduce0PiS_)
        /*0044*/ 	.word	0x00000010
.L_12:


//--------------------- .nv.compat                --------------------------
	.section	.nv.compat,"",@"SHT_CUDA_COMPAT_INFO"
	.align	4
        /*0000*/ 	.byte	0x02, 0x09, 0x00, 0x00, 0x02, 0x02, 0x01, 0x00, 0x02, 0x05, 0x05, 0x00, 0x03, 0x07, 0x01, 0x01
        /*0010*/ 	.byte	0x02, 0x03, 0x00, 0x00, 0x02, 0x06, 0x01, 0x00, 0x04, 0x0b, 0x08, 0x00, 0x09, 0x00, 0x00, 0x00
        /*0020*/ 	.byte	0x00, 0x00, 0x00, 0x00


//--------------------- .nv.info._Z7reduce1PiS_   --------------------------
	.section	.nv.info._Z7reduce1PiS_,"",@"SHT_CUDA_INFO"
	.sectionflags	@""
	.align	4


	//----- nvinfo : EIATTR_CUDA_API_VERSION
	.align		4
        /*0000*/ 	.byte	0x04, 0x37
        /*0002*/ 	.short	(.L_14 - .L_13)
.L_13:
        /*0004*/ 	.word	0x00000082


	//----- nvinfo : EIATTR_KPARAM_INFO
	.align		4
.L_14:
        /*0008*/ 	.byte	0x04, 0x17
        /*000a*/ 	.short	(.L_16 - .L_15)
.L_15:
        /*000c*/ 	.word	0x00000000
        /*0010*/ 	.short	0x0001
        /*0012*/ 	.short	0x0008
        /*0014*/ 	.byte	0x00, 0xf5, 0x21, 0x00


	//----- nvinfo : EIATTR_KPARAM_INFO
	.align		4
.L_16:
        /*0018*/ 	.byte	0x04, 0x17
        /*001a*/ 	.short	(.L_18 - .L_17)
.L_17:
        /*001c*/ 	.word	0x00000000
        /*0020*/ 	.short	0x0000
        /*0022*/ 	.short	0x0000
        /*0024*/ 	.byte	0x00, 0xf5, 0x21, 0x00


	//----- nvinfo : EIATTR_SPARSE_MMA_MASK
	.align		4
.L_18:
        /*0028*/ 	.byte	0x03, 0x50
        /*002a*/ 	.short	0x0000


	//----- nvinfo : EIATTR_MAXREG_COUNT
	.align		4
        /*002c*/ 	.byte	0x03, 0x1b
        /*002e*/ 	.short	0x00ff


	//----- nvinfo : EIATTR_NUM_BARRIERS
	.align		4
        /*0030*/ 	.byte	0x02, 0x4c
        /*0032*/ 	.byte	0x01
	.zero		1


	//----- nvinfo : EIATTR_EXTERNS
	.align		4
        /*0034*/ 	.byte	0x04, 0x0f
        /*0036*/ 	.short	(.L_20 - .L_19)


	//   ....[0]....
	.align		4
.L_19:
        /*0038*/ 	.word	index@(vprintf)


	//----- nvinfo : EIATTR_MERCURY_ISA_VERSION
	.align		4
.L_20:
        /*003c*/ 	.byte	0x03, 0x5f
        /*003e*/ 	.short	0x0101


	//----- nvinfo : EIATTR_VRC_CTA_INIT_COUNT
	.align		4
        /*0040*/ 	.byte	0x02, 0x4a
	.zero		1
	.zero		1


	//----- nvinfo : EIATTR_SYSCALL_OFFSETS
	.align		4
        /*0044*/ 	.byte	0x04, 0x46
        /*0046*/ 	.short	(.L_22 - .L_21)


	//   ....[0]....
.L_21:
        /*0048*/ 	.word	0x00000360


	//----- nvinfo : EIATTR_EXIT_INSTR_OFFSETS
	.align		4
.L_22:
        /*004c*/ 	.byte	0x04, 0x1c
        /*004e*/ 	.short	(.L_24 - .L_23)


	//   ....[0]....
.L_23:
        /*0050*/ 	.word	0x00000250


	//   ....[1]....
        /*0054*/ 	.word	0x00000370


	//----- nvinfo : EIATTR_CRS_STACK_SIZE
	.align		4
.L_24:
        /*0058*/ 	.byte	0x04, 0x1e
        /*005a*/ 	.short	(.L_26 - .L_25)
.L_25:
        /*005c*/ 	.word	0x00000000


	//----- nvinfo : EIATTR_CBANK_PARAM_SIZE
	.align		4
.L_26:
        /*0060*/ 	.byte	0x03, 0x19
        /*0062*/ 	.short	0x0010


	//----- nvinfo : EIATTR_PARAM_CBANK
	.align		4
        /*0064*/ 	.byte	0x04, 0x0a
        /*0066*/ 	.short	(.L_28 - .L_27)
	.align		4
.L_27:
        /*0068*/ 	.word	index@(.nv.constant0._Z7reduce1PiS_)
        /*006c*/ 	.short	0x0380
        /*006e*/ 	.short	0x0010


	//----- nvinfo : EIATTR_SW_WAR
	.align		4
.L_28:
        /*0070*/ 	.byte	0x04, 0x36
        /*0072*/ 	.short	(.L_30 - .L_29)
.L_29:
        /*0074*/ 	.word	0x00000008
.L_30:


//--------------------- .nv.info._Z7reduce0PiS_   --------------------------
	.section	.nv.info._Z7reduce0PiS_,"",@"SHT_CUDA_INFO"
	.sectionflags	@""
	.align	4


	//----- nvinfo : EIATTR_CUDA_API_VERSION
	.align		4
        /*0000*/ 	.byte	0x04, 0x37
        /*0002*/ 	.short	(.L_32 - .L_31)
.L_31:
        /*0004*/ 	.word	0x00000082


	//----- nvinfo : EIATTR_KPARAM_INFO
	.align		4
.L_32:
        /*0008*/ 	.byte	0x04, 0x17
        /*000a*/ 	.short	(.L_34 - .L_33)
.L_33:
        /*000c*/ 	.word	0x00000000
        /*0010*/ 	.short	0x0001
        /*0012*/ 	.short	0x0008
        /*0014*/ 	.byte	0x00, 0xf5, 0x21, 0x00


	//----- nvinfo : EIATTR_KPARAM_INFO
	.align		4
.L_34:
        /*0018*/ 	.byte	0x04, 0x17
        /*001a*/ 	.short	(.L_36 - .L_35)
.L_35:
        /*001c*/ 	.word	0x00000000
        /*0020*/ 	.short	0x0000
        /*0022*/ 	.short	0x0000
        /*0024*/ 	.byte	0x00, 0xf5, 0x21, 0x00


	//----- nvinfo : EIATTR_SPARSE_MMA_MASK
	.align		4
.L_36:
        /*0028*/ 	.byte	0x03, 0x50
        /*002a*/ 	.short	0x0000


	//----- nvinfo : EIATTR_MAXREG_COUNT
	.align		4
        /*002c*/ 	.byte	0x03, 0x1b
        /*002e*/ 	.short	0x00ff


	//----- nvinfo : EIATTR_NUM_BARRIERS
	.align		4
        /*0030*/ 	.byte	0x02, 0x4c
        /*0032*/ 	.byte	0x01
	.zero		1


	//----- nvinfo : EIATTR_EXTERNS
	.align		4
        /*0034*/ 	.byte	0x04, 0x0f
        /*0036*/ 	.short	(.L_38 - .L_37)


	//   ....[0]....
	.align		4
.L_37:
        /*0038*/ 	.word	index@(vprintf)


	//----- nvinfo : EIATTR_MERCURY_ISA_VERSION
	.align		4
.L_38:
        /*003c*/ 	.byte	0x03, 0x5f
        /*003e*/ 	.short	0x0101


	//----- nvinfo : EIATTR_VRC_CTA_INIT_COUNT
	.align		4
        /*0040*/ 	.byte	0x02, 0x4a
	.zero		1
	.zero		1


	//----- nvinfo : EIATTR_SYSCALL_OFFSETS
	.align		4
        /*0044*/ 	.byte	0x04, 0x46
        /*0046*/ 	.short	(.L_40 - .L_39)


	//   ....[0]....
.L_39:
        /*0048*/ 	.word	0x00000360


	//----- nvinfo : EIATTR_EXIT_INSTR_OFFSETS
	.align		4
.L_40:
        /*004c*/ 	.byte	0x04, 0x1c
        /*004e*/ 	.short	(.L_42 - .L_41)


	//   ....[0]....
.L_41:
        /*0050*/ 	.word	0x00000250


	//   ....[1]....
        /*0054*/ 	.word	0x00000370


	//----- nvinfo : EIATTR_CRS_STACK_SIZE
	.align		4
.L_42:
        /*0058*/ 	.byte	0x04, 0x1e
        /*005a*/ 	.short	(.L_44 - .L_43)
.L_43:
        /*005c*/ 	.word	0x00000000


	//----- nvinfo : EIATTR_CBANK_PARAM_SIZE
	.align		4
.L_44:
        /*0060*/ 	.byte	0x03, 0x19
        /*0062*/ 	.short	0x0010


	//----- nvinfo : EIATTR_PARAM_CBANK
	.align		4
        /*0064*/ 	.byte	0x04, 0x0a
        /*0066*/ 	.short	(.L_46 - .L_45)
	.align		4
.L_45:
        /*0068*/ 	.word	index@(.nv.constant0._Z7reduce0PiS_)
        /*006c*/ 	.short	0x0380
        /*006e*/ 	.short	0x0010


	//----- nvinfo : EIATTR_SW_WAR
	.align		4
.L_46:
        /*0070*/ 	.byte	0x04, 0x36
        /*0072*/ 	.short	(.L_48 - .L_47)
.L_47:
        /*0074*/ 	.word	0x00000008
.L_48:


//--------------------- .nv.callgraph             --------------------------
	.section	.nv.callgraph,"",@"SHT_CUDA_CALLGRAPH"
	.align	4
	.sectionentsize	8
	.align		4
        /*0000*/ 	.word	0x00000000
	.align		4
        /*0004*/ 	.word	0xffffffff
	.align		4
        /*0008*/ 	.word	index@(_Z7reduce1PiS_)
	.align		4
        /*000c*/ 	.word	index@(vprintf)
	.align		4
        /*0010*/ 	.word	index@(_Z7reduce0PiS_)
	.align		4
        /*0014*/ 	.word	index@(vprintf)
	.align		4
        /*0018*/ 	.word	0x00000000
	.align		4
        /*001c*/ 	.word	0xfffffffe
	.align		4
        /*0020*/ 	.word	0x00000000
	.align		4
        /*0024*/ 	.word	0xfffffffd
	.align		4
        /*0028*/ 	.word	0x00000000
	.align		4
        /*002c*/ 	.word	0xfffffffc


//--------------------- .nv.constant4             --------------------------
	.section	.nv.constant4,"a",@progbits
	.align	8
	.align		8
.nv.constant4:
        /*0000*/ 	.dword	vprintf
	.align		8
        /*0008*/ 	.dword	$str


//--------------------- .text._Z7reduce1PiS_      --------------------------
	.section	.text._Z7reduce1PiS_,"ax",@progbits
	.align	128
        .global         _Z7reduce1PiS_
        .type           _Z7reduce1PiS_,@function
        .size           _Z7reduce1PiS_,(.L_x_8 - _Z7reduce1PiS_)
        .other          _Z7reduce1PiS_,@"STO_CUDA_ENTRY STV_DEFAULT"
_Z7reduce1PiS_:
.text._Z7reduce1PiS_:
[----:B------:R-:W0:Y:S01]  /*0000*/  LDC R1, c[0x0][0x37c] ;  /* 0x0000df00ff017b82 */ /* 0x000e220000000800 */
[----:B------:R-:W1:Y:S07]  /*0010*/  S2R R9, SR_TID.X ;  /* 0x0000000000097919 */ /* 0x000e6e0000002100 */
[----:B------:R-:W2:Y:S01]  /*0020*/  LDC.64 R4, c[0x0][0x380] ;  /* 0x0000e000ff047b82 */ /* 0x000ea20000000a00 */
[----:B------:R-:W3:Y:S01]  /*0030*/  LDCU UR10, c[0x0][0x2fc] ;  /* 0x00005f80ff0a77ac */ /* 0x000ee20008000800 */
[----:B0-----:R-:W-:Y:S01]  /*0040*/  VIADD R1, R1, 0xfffffff0 ;  /* 0xfffffff001017836 */ /* 0x001fe20000000000 */
[----:B------:R-:W1:Y:S01]  /*0050*/  S2R R2, SR_CTAID.X ;  /* 0x0000000000027919 */ /* 0x000e620000002500 */
[----:B------:R-:W1:Y:S01]  /*0060*/  LDCU UR6, c[0x0][0x360] ;  /* 0x00006c00ff0677ac */ /* 0x000e620008000800 */
[----:B------:R-:W0:Y:S01]  /*0070*/  LDCU.64 UR8, c[0x0][0x358] ;  /* 0x00006b00ff0877ac */ /* 0x000e220008000a00 */
[----:B-1----:R-:W-:-:S04]  /*0080*/  IMAD R3, R2, UR6, R9 ;  /* 0x0000000602037c24 */ /* 0x002fc8000f8e0209 */
[----:B--2---:R-:W-:-:S06]  /*0090*/  IMAD.WIDE.U32 R4, R3, 0x4, R4 ;  /* 0x0000000403047825 */ /* 0x004fcc00078e0004 */
[----:B0-----:R-:W2:Y:S01]  /*00a0*/  LDG.E R4, desc[UR8][R4.64] ;  /* 0x0000000804047981 */ /* 0x001ea2000c1e1900 */
[----:B------:R-:W0:Y:S01]  /*00b0*/  S2UR UR5, SR_CgaCtaId ;  /* 0x00000000000579c3 */ /* 0x000e220000008800 */
[----:B------:R-:W-:Y:S01]  /*00c0*/  UMOV UR4, 0x400 ;  /* 0x0000040000047882 */ /* 0x000fe20000000000 */
[----:B------:R-:W1:Y:S01]  /*00d0*/  LDCU UR7, c[0x0][0x2f8] ;  /* 0x00005f00ff0777ac */ /* 0x000e620008000800 */
[----:B------:R-:W-:Y:S01]  /*00e0*/  ISETP.NE.AND P0, PT, R9, RZ, PT ;  /* 0x000000ff0900720c */ /* 0x000fe20003f05270 */
[----:B------:R-:W-:Y:S01]  /*00f0*/  UISETP.GE.U32.AND UP0, UPT, UR6, 0x2, UPT ;  /* 0x000000020600788c */ /* 0x000fe2000bf06070 */
[----:B-1----:R-:W-:Y:S01]  /*0100*/  IADD3 R6, P1, PT, R1, UR7, RZ ;  /* 0x0000000701067c10 */ /* 0x002fe2000ff3e0ff */
[----:B0-----:R-:W-:-:S04]  /*0110*/  ULEA UR4, UR5, UR4, 0x18 ;  /* 0x0000000405047291 */ /* 0x001fc8000f8ec0ff */
[----:B---3--:R-:W-:Y:S02]  /*0120*/  IMAD.X R7, RZ, RZ, UR10, P1 ;  /* 0x0000000aff077e24 */ /* 0x008fe400088e06ff */
[----:B------:R-:W-:-:S05]  /*0130*/  LEA R3, R9, UR4, 0x2 ;  /* 0x0000000409037c11 */ /* 0x000fca000f8e10ff */
[----:B--2---:R0:W-:Y:S01]  /*0140*/  STS [R3], R4 ;  /* 0x0000000403007388 */ /* 0x0041e20000000800 */
[----:B------:R-:W-:Y:S06]  /*0150*/  BAR.SYNC.DEFER_BLOCKING 0x0 ;  /* 0x0000000000007b1d */ /* 0x000fec0000010000 */
[----:B------:R-:W-:Y:S05]  /*0160*/  BRA.U !UP0, `(.L_x_0) ;  /* 0x0000000108387547 */ /* 0x000fea000b800000 */
[----:B------:R-:W-:Y:S01]  /*0170*/  HFMA2 R0, -RZ, RZ, 0, 5.9604644775390625e-08 ;  /* 0x00000001ff007431 */ /* 0x000fe200000001ff */
[----:B------:R-:W-:-:S12]  /*0180*/  USHF.R.U32.HI UR4, URZ, 0x1, UR6 ;  /* 0x00000001ff047899 */ /* 0x000fd80008011606 */
.L_x_1:
[----:B------:R-:W-:-:S05]  /*0190*/  IMAD.SHL.U32 R10, R0, 0x2, RZ ;  /* 0x00000002000a7824 */ /* 0x000fca00078e00ff */
[----:B0-----:R-:W-:-:S04]  /*01a0*/  IADD3 R4, PT, PT, R10, -0x1, RZ ;  /* 0xffffffff0a047810 */ /* 0x001fc80007ffe0ff */
[----:B------:R-:W-:-:S13]  /*01b0*/  LOP3.LUT P1, RZ, R4, R9, RZ, 0xc0, !PT ;  /* 0x0000000904ff7212 */ /* 0x000fda000782c0ff */
[----:B------:R-:W-:Y:S01]  /*01c0*/  @!P1 IMAD R4, R0, 0x4, R3 ;  /* 0x0000000400049824 */ /* 0x000fe200078e0203 */
[----:B------:R-:W-:Y:S01]  /*01d0*/  @!P1 LDS R5, [R3] ;  /* 0x0000000003059984 */ /* 0x000fe20000000800 */
[----:B------:R-:W-:-:S04]  /*01e0*/  IMAD.MOV.U32 R0, RZ, RZ, R10 ;  /* 0x000000ffff007224 */ /* 0x000fc800078e000a */
[----:B------:R-:W0:Y:S02]  /*01f0*/  @!P1 LDS R4, [R4] ;  /* 0x0000000004049984 */ /* 0x000e240000000800 */
[----:B0-----:R-:W-:-:S05]  /*0200*/  @!P1 IADD3 R8, PT, PT, R4, R5, RZ ;  /* 0x0000000504089210 */ /* 0x001fca0007ffe0ff */
[----:B------:R1:W-:Y:S01]  /*0210*/  @!P1 STS [R3], R8 ;  /* 0x0000000803009388 */ /* 0x0003e20000000800 */
[----:B------:R-:W-:Y:S01]  /*0220*/  BAR.SYNC.DEFER_BLOCKING 0x0 ;  /* 0x0000000000007b1d */ /* 0x000fe20000010000 */
[----:B------:R-:W-:-:S13]  /*0230*/  ISETP.GT.U32.AND P1, PT, R10, UR4, PT ;  /* 0x000000040a007c0c */ /* 0x000fda000bf24070 */
[----:B-1----:R-:W-:Y:S05]  /*0240*/  @!P1 BRA `(.L_x_1) ;  /* 0xfffffffc00d09947 */ /* 0x002fea000383ffff */
.L_x_0:
[----:B------:R-:W-:Y:S05]  /*0250*/  @P0 EXIT ;  /* 0x000000000000094d */ /* 0x000fea0003800000 */
[----:B------:R-:W1:Y:S01]  /*0260*/  S2UR UR5, SR_CgaCtaId ;  /* 0x00000000000579c3 */ /* 0x000e620000008800 */
[----:B------:R-:W-:Y:S01]  /*0270*/  UMOV UR4, 0x400 ;  /* 0x0000040000047882 */ /* 0x000fe20000000000 */
[----:B------:R-:W-:Y:S02]  /*0280*/  MOV R10, 0x0 ;  /* 0x00000000000a7802 */ /* 0x000fe40000000f00 */
[----:B0-----:R-:W-:-:S04]  /*0290*/  MOV R3, RZ ;  /* 0x000000ff00037202 */ /* 0x001fc80000000f00 */
[----:B------:R-:W0:Y:S01]  /*02a0*/  LDC.64 R8, c[0x0][0x388] ;  /* 0x0000e200ff087b82 */ /* 0x000e220000000a00 */
[----:B------:R-:W-:Y:S07]  /*02b0*/  STL.64 [R1], R2 ;  /* 0x0000000201007387 */ /* 0x000fee0000100a00 */
[----:B------:R-:W2:Y:S01]  /*02c0*/  LDC.64 R10, c[0x4][R10] ;  /* 0x010000000a0a7b82 */ /* 0x000ea20000000a00 */
[----:B-1----:R-:W-:Y:S01]  /*02d0*/  ULEA UR4, UR5, UR4, 0x18 ;  /* 0x0000000405047291 */ /* 0x002fe2000f8ec0ff */
[----:B0-----:R-:W-:-:S08]  /*02e0*/  IMAD.WIDE.U32 R8, R2, 0x4, R8 ;  /* 0x0000000402087825 */ /* 0x001fd000078e0008 */
[----:B------:R-:W0:Y:S02]  /*02f0*/  LDS R0, [UR4] ;  /* 0x00000004ff007984 */ /* 0x000e240008000800 */
[----:B------:R-:W1:Y:S02]  /*0300*/  LDCU.64 UR4, c[0x4][0x8] ;  /* 0x01000100ff0477ac */ /* 0x000e640008000a00 */
[----:B-1----:R-:W-:Y:S01]  /*0310*/  IMAD.U32 R4, RZ, RZ, UR4 ;  /* 0x00000004ff047e24 */ /* 0x002fe2000f8e00ff */
[----:B------:R-:W-:Y:S01]  /*0320*/  MOV R5, UR5 ;  /* 0x0000000500057c02 */ /* 0x000fe20008000f00 */
[----:B0-----:R0:W-:Y:S04]  /*0330*/  STG.E desc[UR8][R8.64], R0 ;  /* 0x0000000008007986 */ /* 0x0011e8000c101908 */
[----:B--2---:R0:W-:Y:S02]  /*0340*/  STL [R1+0x8], R0 ;  /* 0x0000080001007387 */ /* 0x0041e40000100800 */
[----:B------:R-:W-:-:S07]  /*0350*/  LEPC R20, `(.L_x_2) ;  /* 0x000000001014794e */ /* 0x000fce0000000000 */
[----:B0-----:R-:W-:Y:S05]  /*0360*/  CALL.ABS.NOINC R10 ;  /* 0x000000000a007343 */ /* 0x001fea0003c00000 */
.L_x_2:
[----:B------:R-:W-:Y:S05]  /*0370*/  EXIT ;  /* 0x000000000000794d */ /* 0x000fea0003800000 */
.L_x_3:
[----:B------:R-:W-:-:S00]  /*0380*/  BRA `(.L_x_3) ;  /* 0xfffffffc00fc7947 */ /* 0x000fc0000383ffff */
[----:B------:R-:W-:-:S00]  /*0390*/  NOP ;  /* 0x0000000000007918 */ /* 0x000fc00000000000 */
        /* <DEDUP_REMOVED lines=14> */
.L_x_8:


//--------------------- .text._Z7reduce0PiS_      --------------------------
	.section	.text._Z7reduce0PiS_,"ax",@progbits
	.align	128
        .global         _Z7reduce0PiS_
        .type           _Z7reduce0PiS_,@function
        .size           _Z7reduce0PiS_,(.L_x_9 - _Z7reduce0PiS_)
        .other          _Z7reduce0PiS_,@"STO_CUDA_ENTRY STV_DEFAULT"
_Z7reduce0PiS_:
.text._Z7reduce0PiS_:
        /* <DEDUP_REMOVED lines=25> */
.L_x_5:
        /* <DEDUP_REMOVED lines=12> */
.L_x_4:
        /* <DEDUP_REMOVED lines=18> */
.L_x_6:
[----:B------:R-:W-:Y:S05]  /*0370*/  EXIT ;  /* 0x000000000000794d */ /* 0x000fea0003800000 */
.L_x_7:
        /* <DEDUP_REMOVED lines=16> */
.L_x_9:


//--------------------- .nv.global.init           --------------------------
	.section	.nv.global.init,"aw",@progbits
.nv.global.init:
	.type		$str,@object
	.size		$str,(.L_0 - $str)
$str:
        /*0000*/ 	.byte	0x25, 0x64, 0x2c, 0x20, 0x25, 0x64, 0x20, 0x77, 0x72, 0x69, 0x74, 0x69, 0x6e, 0x67, 0x20, 0x25
        /*0010*/ 	.byte	0x64, 0x0a, 0x00
.L_0:


//--------------------- .nv.shared._Z7reduce1PiS_ --------------------------
	.section	.nv.shared._Z7reduce1PiS_,"aw",@nobits
	.sectionflags	@""
	.align	4
.nv.shared._Z7reduce1PiS_:
	.zero		1280


//--------------------- .nv.shared.reserved.0     --------------------------
	.section	.nv.shared.reserved.0,"aw",@nobits
	.weak		__nv_reservedSMEM_offset_0_alias
	.size		__nv_reservedSMEM_offset_0_alias, 0, 64
	.other		__nv_reservedSMEM_offset_0_alias,@"STO_CUDA_RESERVED_SHARED STV_DEFAULT"
__nv_reservedSMEM_offset_0_alias:
	.zero		0
	.zero		64


//--------------------- .nv.shared._Z7reduce0PiS_ --------------------------
	.section	.nv.shared._Z7reduce0PiS_,"aw",@nobits
	.sectionflags	@""
	.align	4
.nv.shared._Z7reduce0PiS_:
	.zero		1280


//--------------------- .nv.constant0._Z7reduce1PiS_ --------------------------
	.section	.nv.constant0._Z7reduce1PiS_,"a",@progbits
	.sectionflags	@""
	.align	4
.nv.constant0._Z7reduce1PiS_:
	.zero		912


//--------------------- .nv.constant0._Z7reduce0PiS_ --------------------------
	.section	.nv.constant0._Z7reduce0PiS_,"a",@progbits
	.sectionflags	@""
	.align	4
.nv.constant0._Z7reduce0PiS_:
	.zero		912


//--------------------- SYMBOLS --------------------------

	.type		.nv.reservedSmem.offset0,@object
	.size		.nv.reservedSmem.offset0,0x4
	.type		.nv.reservedSmem.cap,@object
	.size		.nv.reservedSmem.cap,0x4
	.type		vprintf,@function
